//
// Generated by NVIDIA NVVM Compiler
//
// Compiler Build ID: CL-36424714
// Cuda compilation tools, release 13.0, V13.0.88
// Based on NVVM 20.0.0
//

.version 9.0
.target sm_100
.address_size 64

	// .globl	prodScalarMatrixBatchKernel

.visible .entry prodScalarMatrixBatchKernel(
	.param .u32 prodScalarMatrixBatchKernel_param_0,
	.param .u64 .ptr .align 1 prodScalarMatrixBatchKernel_param_1,
	.param .u32 prodScalarMatrixBatchKernel_param_2,
	.param .u64 .ptr .align 1 prodScalarMatrixBatchKernel_param_3,
	.param .u32 prodScalarMatrixBatchKernel_param_4,
	.param .u32 prodScalarMatrixBatchKernel_param_5,
	.param .u32 prodScalarMatrixBatchKernel_param_6,
	.param .u32 prodScalarMatrixBatchKernel_param_7
)
{
	.reg .pred 	%p<2>;
	.reg .b32 	%r<22>;
	.reg .b32 	%f<4>;
	.reg .b64 	%rd<9>;

	ld.param.u32 	%r7, [prodScalarMatrixBatchKernel_param_0];
	ld.param.u64 	%rd1, [prodScalarMatrixBatchKernel_param_1];
	ld.param.u32 	%r2, [prodScalarMatrixBatchKernel_param_2];
	ld.param.u64 	%rd2, [prodScalarMatrixBatchKernel_param_3];
	ld.param.u32 	%r3, [prodScalarMatrixBatchKernel_param_4];
	ld.param.u32 	%r4, [prodScalarMatrixBatchKernel_param_5];
	ld.param.u32 	%r5, [prodScalarMatrixBatchKernel_param_6];
	ld.param.u32 	%r6, [prodScalarMatrixBatchKernel_param_7];
	mov.u32 	%r8, %ctaid.x;
	mov.u32 	%r9, %ntid.x;
	mov.u32 	%r10, %tid.x;
	mad.lo.s32 	%r1, %r8, %r9, %r10;
	setp.ge.s32 	%p1, %r1, %r7;
	@%p1 bra 	$L__BB0_2;
	mul.lo.s32 	%r11, %r4, %r3;
	cvta.to.global.u64 	%rd3, %rd1;
	cvta.to.global.u64 	%rd4, %rd2;
	div.s32 	%r12, %r1, %r11;
	mul.lo.s32 	%r13, %r12, %r11;
	sub.s32 	%r14, %r1, %r13;
	div.s32 	%r15, %r14, %r3;
	mul.lo.s32 	%r16, %r15, %r3;
	sub.s32 	%r17, %r14, %r16;
	mul.lo.s32 	%r18, %r12, %r6;
	mad.lo.s32 	%r19, %r15, %r5, %r18;
	add.s32 	%r20, %r19, %r17;
	mul.lo.s32 	%r21, %r12, %r2;
	mul.wide.s32 	%rd5, %r21, 4;
	add.s64 	%rd6, %rd3, %rd5;
	ld.global.f32 	%f1, [%rd6];
	mul.wide.s32 	%rd7, %r20, 4;
	add.s64 	%rd8, %rd4, %rd7;
	ld.global.f32 	%f2, [%rd8];
	mul.f32 	%f3, %f1, %f2;
	st.global.f32 	[%rd8], %f3;
$L__BB0_2:
	ret;

}


// ===== COMPILED SASS (sm_100) =====

	.target	sm_100

	.elftype	@"ET_EXEC"


//--------------------- .note.nv.tkinfo           --------------------------
	.section	.note.nv.tkinfo,"",@"SHT_NOTE"
	.sectionflags	@"SHF_NOTE_NV_TKINFO"
	.tkinfo
        /*0018*/ 	.word	0x00000002
        /*0030*/ 	.string	""
        /*0030*/ 	.string	"ptxas"
        /*0030*/ 	.string	"Cuda compilation tools, release 13.0, V13.0.88"
        /*0030*/ 	.string	"Build cuda_13.0.r13.0/compiler.36424714_0"
        /*0030*/ 	.string	"-arch sm_100 -m 64 "



//--------------------- .note.nv.cuinfo           --------------------------
	.section	.note.nv.cuinfo,"",@"SHT_NOTE"
	.sectionflags	@"SHF_NOTE_NV_CUINFO"
        /*0018*/ 	.short	0x0002
        /*001a*/ 	.short	0x0064
        /*001c*/ 	.short	0x0082
	.zero		2


//--------------------- .nv.info                  --------------------------
	.section	.nv.info,"",@"SHT_CUDA_INFO"
	.align	4


	//----- nvinfo : EIATTR_REGCOUNT
	.align		4
        /*0000*/ 	.byte	0x04, 0x2f
        /*0002*/ 	.short	(.L_1 - .L_0)
	.align		4
.L_0:
        /*0004*/ 	.word	index@(prodScalarMatrixBatchKernel)
        /*0008*/ 	.word	0x00000010


	//----- nvinfo : EIATTR_FRAME_SIZE
	.align		4
.L_1:
        /*000c*/ 	.byte	0x04, 0x11
        /*000e*/ 	.short	(.L_3 - .L_2)
	.align		4
.L_2:
        /*0010*/ 	.word	index@(prodScalarMatrixBatchKernel)
        /*0014*/ 	.word	0x00000000


	//----- nvinfo : EIATTR_MIN_STACK_SIZE
	.align		4
.L_3:
        /*0018*/ 	.byte	0x04, 0x12
        /*001a*/ 	.short	(.L_5 - .L_4)
	.align		4
.L_4:
        /*001c*/ 	.word	index@(prodScalarMatrixBatchKernel)
        /*0020*/ 	.word	0x00000000
.L_5:


//--------------------- .nv.compat                --------------------------
	.section	.nv.compat,"",@"SHT_CUDA_COMPAT_INFO"
	.align	4
        /*0000*/ 	.byte	0x02, 0x09, 0x00, 0x00, 0x02, 0x02, 0x01, 0x00, 0x02, 0x05, 0x05, 0x00, 0x03, 0x07, 0x01, 0x01
        /*0010*/ 	.byte	0x02, 0x03, 0x00, 0x00, 0x02, 0x06, 0x01, 0x00, 0x04, 0x0b, 0x08, 0x00, 0x09, 0x00, 0x00, 0x00
        /*0020*/ 	.byte	0x00, 0x00, 0x00, 0x00


//--------------------- .nv.info.prodScalarMatrixBatchKernel --------------------------
	.section	.nv.info.prodScalarMatrixBatchKernel,"",@"SHT_CUDA_INFO"
	.sectionflags	@""
	.align	4


	//----- nvinfo : EIATTR_CUDA_API_VERSION
	.align		4
        /*0000*/ 	.byte	0x04, 0x37
        /*0002*/ 	.short	(.L_7 - .L_6)
.L_6:
        /*0004*/ 	.word	0x00000082


	//----- nvinfo : EIATTR_KPARAM_INFO
	.align		4
.L_7:
        /*0008*/ 	.byte	0x04, 0x17
        /*000a*/ 	.short	(.L_9 - .L_8)
.L_8:
        /*000c*/ 	.word	0x00000000
        /*0010*/ 	.short	0x0007
        /*0012*/ 	.short	0x002c
        /*0014*/ 	.byte	0x00, 0xf0, 0x11, 0x00


	//----- nvinfo : EIATTR_KPARAM_INFO
	.align		4
.L_9:
        /*0018*/ 	.byte	0x04, 0x17
        /*001a*/ 	.short	(.L_11 - .L_10)
.L_10:
        /*001c*/ 	.word	0x00000000
        /*0020*/ 	.short	0x0006
        /*0022*/ 	.short	0x0028
        /*0024*/ 	.byte	0x00, 0xf0, 0x11, 0x00


	//----- nvinfo : EIATTR_KPARAM_INFO
	.align		4
.L_11:
        /*0028*/ 	.byte	0x04, 0x17
        /*002a*/ 	.short	(.L_13 - .L_12)
.L_12:
        /*002c*/ 	.word	0x00000000
        /*0030*/ 	.short	0x0005
        /*0032*/ 	.short	0x0024
        /*0034*/ 	.byte	0x00, 0xf0, 0x11, 0x00


	//----- nvinfo : EIATTR_KPARAM_INFO
	.align		4
.L_13:
        /*0038*/ 	.byte	0x04, 0x17
        /*003a*/ 	.short	(.L_15 - .L_14)
.L_14:
        /*003c*/ 	.word	0x00000000
        /*0040*/ 	.short	0x0004
        /*0042*/ 	.short	0x0020
        /*0044*/ 	.byte	0x00, 0xf0, 0x11, 0x00


	//----- nvinfo : EIATTR_KPARAM_INFO
	.align		4
.L_15:
        /*0048*/ 	.byte	0x04, 0x17
        /*004a*/ 	.short	(.L_17 - .L_16)
.L_16:
        /*004c*/ 	.word	0x00000000
        /*0050*/ 	.short	0x0003
        /*0052*/ 	.short	0x0018
        /*0054*/ 	.byte	0x00, 0xf5, 0x21, 0x00


	//----- nvinfo : EIATTR_KPARAM_INFO
	.align		4
.L_17:
        /*0058*/ 	.byte	0x04, 0x17
        /*005a*/ 	.short	(.L_19 - .L_18)
.L_18:
        /*005c*/ 	.word	0x00000000
        /*0060*/ 	.short	0x0002
        /*0062*/ 	.short	0x0010
        /*0064*/ 	.byte	0x00, 0xf0, 0x11, 0x00


	//----- nvinfo : EIATTR_KPARAM_INFO
	.align		4
.L_19:
        /*0068*/ 	.byte	0x04, 0x17
        /*006a*/ 	.short	(.L_21 - .L_20)
.L_20:
        /*006c*/ 	.word	0x00000000
        /*0070*/ 	.short	0x0001
        /*0072*/ 	.short	0x0008
        /*0074*/ 	.byte	0x00, 0xf5, 0x21, 0x00


	//----- nvinfo : EIATTR_KPARAM_INFO
	.align		4
.L_21:
        /*0078*/ 	.byte	0x04, 0x17
        /*007a*/ 	.short	(.L_23 - .L_22)
.L_22:
        /*007c*/ 	.word	0x00000000
        /*0080*/ 	.short	0x0000
        /*0082*/ 	.short	0x0000
        /*0084*/ 	.byte	0x00, 0xf0, 0x11, 0x00


	//----- nvinfo : EIATTR_SPARSE_MMA_MASK
	.align		4
.L_23:
        /*0088*/ 	.byte	0x03, 0x50
        /*008a*/ 	.short	0x0000


	//----- nvinfo : EIATTR_MAXREG_COUNT
	.align		4
        /*008c*/ 	.byte	0x03, 0x1b
        /*008e*/ 	.short	0x00ff


	//----- nvinfo : EIATTR_MERCURY_ISA_VERSION
	.align		4
        /*0090*/ 	.byte	0x03, 0x5f
        /*0092*/ 	.short	0x0101


	//----- nvinfo : EIATTR_VRC_CTA_INIT_COUNT
	.align		4
        /*0094*/ 	.byte	0x02, 0x4a
	.zero		1
	.zero		1


	//----- nvinfo : EIATTR_EXIT_INSTR_OFFSETS
	.align		4
        /*0098*/ 	.byte	0x04, 0x1c
        /*009a*/ 	.short	(.L_25 - .L_24)


	//   ....[0]....
.L_24:
        /*009c*/ 	.word	0x00000070


	//   ....[1]....
        /*00a0*/ 	.word	0x000004e0


	//----- nvinfo : EIATTR_CBANK_PARAM_SIZE
	.align		4
.L_25:
        /*00a4*/ 	.byte	0x03, 0x19
        /*00a6*/ 	.short	0x0030


	//----- nvinfo : EIATTR_PARAM_CBANK
	.align		4
        /*00a8*/ 	.byte	0x04, 0x0a
        /*00aa*/ 	.short	(.L_27 - .L_26)
	.align		4
.L_26:
        /*00ac*/ 	.word	index@(.nv.constant0.prodScalarMatrixBatchKernel)
        /*00b0*/ 	.short	0x0380
        /*00b2*/ 	.short	0x0030


	//----- nvinfo : EIATTR_SW_WAR
	.align		4
.L_27:
        /*00b4*/ 	.byte	0x04, 0x36
        /*00b6*/ 	.short	(.L_29 - .L_28)
.L_28:
        /*00b8*/ 	.word	0x00000008
.L_29:


//--------------------- .nv.callgraph             --------------------------
	.section	.nv.callgraph,"",@"SHT_CUDA_CALLGRAPH"
	.align	4
	.sectionentsize	8
	.align		4
        /*0000*/ 	.word	0x00000000
	.align		4
        /*0004*/ 	.word	0xffffffff
	.align		4
        /*0008*/ 	.word	0x00000000
	.align		4
        /*000c*/ 	.word	0xfffffffe
	.align		4
        /*0010*/ 	.word	0x00000000
	.align		4
        /*0014*/ 	.word	0xfffffffd
	.align		4
        /*0018*/ 	.word	0x00000000
	.align		4
        /*001c*/ 	.word	0xfffffffc


//--------------------- .text.prodScalarMatrixBatchKernel --------------------------
	.section	.text.prodScalarMatrixBatchKernel,"ax",@progbits
	.align	128
        .global         prodScalarMatrixBatchKernel
        .type           prodScalarMatrixBatchKernel,@function
        .size           prodScalarMatrixBatchKernel,(.L_x_1 - prodScalarMatrixBatchKernel)
        .other          prodScalarMatrixBatchKernel,@"STO_CUDA_ENTRY STV_DEFAULT"
prodScalarMatrixBatchKernel:
.text.prodScalarMatrixBatchKernel:
[----:B------:R-:W-:Y:S01]  /*0000*/  LDC R1, c[0x0][0x37c] ;  /* 0x0000df00ff017b82 */ /* 0x000fe20000000800 */
[----:B------:R-:W0:Y:S07]  /*0010*/  S2R R3, SR_TID.X ;  /* 0x0000000000037919 */ /* 0x000e2e0000002100 */
[----:B------:R-:W0:Y:S01]  /*0020*/  S2UR UR4, SR_CTAID.X ;  /* 0x00000000000479c3 */ /* 0x000e220000002500 */
[----:B------:R-:W1:Y:S07]  /*0030*/  LDCU UR5, c[0x0][0x380] ;  /* 0x00007000ff0577ac */ /* 0x000e6e0008000800 */
[----:B------:R-:W0:Y:S02]  /*0040*/  LDC R0, c[0x0][0x360] ;  /* 0x0000d800ff007b82 */ /* 0x000e240000000800 */
[----:B0-----:R-:W-:-:S05]  /*0050*/  IMAD R0, R0, UR4, R3 ;  /* 0x0000000400007c24 */ /* 0x001fca000f8e0203 */
[----:B-1----:R-:W-:-:S13]  /*0060*/  ISETP.GE.AND P0, PT, R0, UR5, PT ;  /* 0x0000000500007c0c */ /* 0x002fda000bf06270 */
[----:B------:R-:W-:Y:S05]  /*0070*/  @P0 EXIT ;  /* 0x000000000000094d */ /* 0x000fea0003800000 */
[----:B------:R-:W0:Y:S01]  /*0080*/  LDC.64 R2, c[0x0][0x3a0] ;  /* 0x0000e800ff027b82 */ /* 0x000e220000000a00 */
[----:B------:R-:W-:Y:S01]  /*0090*/  IABS R9, R0 ;  /* 0x0000000000097213 */ /* 0x000fe20000000000 */
[----:B------:R-:W1:Y:S01]  /*00a0*/  LDCU.64 UR6, c[0x0][0x3a8] ;  /* 0x00007500ff0677ac */ /* 0x000e620008000a00 */
[----:B------:R-:W2:Y:S01]  /*00b0*/  LDCU UR8, c[0x0][0x390] ;  /* 0x00007200ff0877ac */ /* 0x000ea20008000800 */
[----:B------:R-:W3:Y:S01]  /*00c0*/  LDCU.64 UR4, c[0x0][0x358] ;  /* 0x00006b00ff0477ac */ /* 0x000ee20008000a00 */
[-C--:B0-----:R-:W-:Y:S01]  /*00d0*/  IMAD R3, R3, R2.reuse, RZ ;  /* 0x0000000203037224 */ /* 0x081fe200078e02ff */
[----:B------:R-:W-:-:S04]  /*00e0*/  IABS R11, R2 ;  /* 0x00000002000b7213 */ /* 0x000fc80000000000 */
[-C--:B------:R-:W-:Y:S02]  /*00f0*/  IABS R8, R3.reuse ;  /* 0x0000000300087213 */ /* 0x080fe40000000000 */
[----:B------:R-:W-:Y:S02]  /*0100*/  IABS R10, R3 ;  /* 0x00000003000a7213 */ /* 0x000fe40000000000 */
[----:B------:R-:W0:Y:S08]  /*0110*/  I2F.RP R6, R8 ;  /* 0x0000000800067306 */ /* 0x000e300000209400 */
[----:B0-----:R-:W0:Y:S02]  /*0120*/  MUFU.RCP R6, R6 ;  /* 0x0000000600067308 */ /* 0x001e240000001000 */
[----:B0-----:R-:W-:-:S06]  /*0130*/  IADD3 R4, PT, PT, R6, 0xffffffe, RZ ;  /* 0x0ffffffe06047810 */ /* 0x001fcc0007ffe0ff */
[----:B------:R-:W0:Y:S08]  /*0140*/  I2F.RP R6, R11 ;  /* 0x0000000b00067306 */ /* 0x000e300000209400 */
[----:B------:R4:W5:Y:S08]  /*0150*/  F2I.FTZ.U32.TRUNC.NTZ R5, R4 ;  /* 0x0000000400057305 */ /* 0x000970000021f000 */
[----:B0-----:R-:W0:Y:S01]  /*0160*/  MUFU.RCP R6, R6 ;  /* 0x0000000600067308 */ /* 0x001e220000001000 */
[----:B----4-:R-:W-:Y:S01]  /*0170*/  IMAD.MOV.U32 R4, RZ, RZ, RZ ;  /* 0x000000ffff047224 */ /* 0x010fe200078e00ff */
[----:B-----5:R-:W-:-:S05]  /*0180*/  IADD3 R7, PT, PT, RZ, -R5, RZ ;  /* 0x80000005ff077210 */ /* 0x020fca0007ffe0ff */
[----:B------:R-:W-:-:S04]  /*0190*/  IMAD R7, R7, R8, RZ ;  /* 0x0000000807077224 */ /* 0x000fc800078e02ff */
[----:B------:R-:W-:Y:S01]  /*01a0*/  IMAD.HI.U32 R5, R5, R7, R4 ;  /* 0x0000000705057227 */ /* 0x000fe200078e0004 */
[----:B------:R-:W-:-:S05]  /*01b0*/  IADD3 R7, PT, PT, RZ, -R10, RZ ;  /* 0x8000000aff077210 */ /* 0x000fca0007ffe0ff */
[----:B------:R-:W-:-:S04]  /*01c0*/  IMAD.HI.U32 R4, R5, R9, RZ ;  /* 0x0000000905047227 */ /* 0x000fc800078e00ff */
[----:B------:R-:W-:-:S05]  /*01d0*/  IMAD R5, R4, R7, R9 ;  /* 0x0000000704057224 */ /* 0x000fca00078e0209 */
[----:B------:R-:W-:-:S13]  /*01e0*/  ISETP.GT.U32.AND P2, PT, R8, R5, PT ;  /* 0x000000050800720c */ /* 0x000fda0003f44070 */
[----:B------:R-:W-:Y:S02]  /*01f0*/  @!P2 IMAD.IADD R5, R5, 0x1, -R8 ;  /* 0x000000010505a824 */ /* 0x000fe400078e0a08 */
[----:B------:R-:W-:Y:S01]  /*0200*/  @!P2 VIADD R4, R4, 0x1 ;  /* 0x000000010404a836 */ /* 0x000fe20000000000 */
[----:B------:R-:W-:Y:S02]  /*0210*/  ISETP.NE.AND P2, PT, R3, RZ, PT ;  /* 0x000000ff0300720c */ /* 0x000fe40003f45270 */
[----:B------:R-:W-:Y:S02]  /*0220*/  ISETP.GE.U32.AND P0, PT, R5, R8, PT ;  /* 0x000000080500720c */ /* 0x000fe40003f06070 */
[----:B------:R-:W-:-:S04]  /*0230*/  LOP3.LUT R5, R0, R3, RZ, 0x3c, !PT ;  /* 0x0000000300057212 */ /* 0x000fc800078e3cff */
[----:B------:R-:W-:Y:S02]  /*0240*/  ISETP.GE.AND P1, PT, R5, RZ, PT ;  /* 0x000000ff0500720c */ /* 0x000fe40003f26270 */
[----:B0-----:R-:W-:-:S05]  /*0250*/  IADD3 R5, PT, PT, R6, 0xffffffe, RZ ;  /* 0x0ffffffe06057810 */ /* 0x001fca0007ffe0ff */
[----:B------:R-:W-:Y:S01]  /*0260*/  @P0 IADD3 R4, PT, PT, R4, 0x1, RZ ;  /* 0x0000000104040810 */ /* 0x000fe20007ffe0ff */
[----:B------:R-:W0:Y:S04]  /*0270*/  F2I.FTZ.U32.TRUNC.NTZ R5, R5 ;  /* 0x0000000500057305 */ /* 0x000e28000021f000 */
[----:B------:R-:W-:-:S05]  /*0280*/  IMAD.MOV.U32 R8, RZ, RZ, R4 ;  /* 0x000000ffff087224 */ /* 0x000fca00078e0004 */
[----:B------:R-:W-:Y:S02]  /*0290*/  @!P1 IADD3 R8, PT, PT, -R8, RZ, RZ ;  /* 0x000000ff08089210 */ /* 0x000fe40007ffe1ff */
[----:B------:R-:W-:-:S04]  /*02a0*/  @!P2 LOP3.LUT R8, RZ, R3, RZ, 0x33, !PT ;  /* 0x00000003ff08a212 */ /* 0x000fc800078e33ff */
[----:B------:R-:W-:Y:S01]  /*02b0*/  IADD3 R4, PT, PT, -R8, RZ, RZ ;  /* 0x000000ff08047210 */ /* 0x000fe20007ffe1ff */
[----:B0-----:R-:W-:-:S04]  /*02c0*/  IMAD.MOV R6, RZ, RZ, -R5 ;  /* 0x000000ffff067224 */ /* 0x001fc800078e0a05 */
[----:B------:R-:W-:Y:S02]  /*02d0*/  IMAD R13, R3, R4, R0 ;  /* 0x00000004030d7224 */ /* 0x000fe400078e0200 */
[----:B------:R-:W-:Y:S02]  /*02e0*/  IMAD R3, R6, R11, RZ ;  /* 0x0000000b06037224 */ /* 0x000fe400078e02ff */
[----:B------:R-:W-:Y:S01]  /*02f0*/  IMAD.MOV.U32 R4, RZ, RZ, RZ ;  /* 0x000000ffff047224 */ /* 0x000fe200078e00ff */
[----:B------:R-:W-:Y:S01]  /*0300*/  IABS R0, R13 ;  /* 0x0000000d00007213 */ /* 0x000fe20000000000 */
[----:B------:R-:W0:Y:S02]  /*0310*/  LDC.64 R6, c[0x0][0x398] ;  /* 0x0000e600ff067b82 */ /* 0x000e240000000a00 */
[----:B------:R-:W-:-:S06]  /*0320*/  IMAD.HI.U32 R4, R5, R3, R4 ;  /* 0x0000000305047227 */ /* 0x000fcc00078e0004 */
[----:B------:R-:W-:-:S05]  /*0330*/  IMAD.HI.U32 R4, R4, R0, RZ ;  /* 0x0000000004047227 */ /* 0x000fca00078e00ff */
[----:B------:R-:W-:-:S05]  /*0340*/  IADD3 R3, PT, PT, -R4, RZ, RZ ;  /* 0x000000ff04037210 */ /* 0x000fca0007ffe1ff */
[----:B------:R-:W-:Y:S02]  /*0350*/  IMAD R0, R11, R3, R0 ;  /* 0x000000030b007224 */ /* 0x000fe400078e0200 */
[----:B-1----:R-:W-:-:S03]  /*0360*/  IMAD R3, R8, UR7, RZ ;  /* 0x0000000708037c24 */ /* 0x002fc6000f8e02ff */
[----:B------:R-:W-:-:S13]  /*0370*/  ISETP.GT.U32.AND P2, PT, R11, R0, PT ;  /* 0x000000000b00720c */ /* 0x000fda0003f44070 */
[----:B------:R-:W-:Y:S01]  /*0380*/  @!P2 IMAD.IADD R0, R0, 0x1, -R11 ;  /* 0x000000010000a824 */ /* 0x000fe200078e0a0b */
[----:B------:R-:W-:Y:S02]  /*0390*/  @!P2 IADD3 R4, PT, PT, R4, 0x1, RZ ;  /* 0x000000010404a810 */ /* 0x000fe40007ffe0ff */
[----:B------:R-:W-:Y:S02]  /*03a0*/  ISETP.NE.AND P2, PT, R2, RZ, PT ;  /* 0x000000ff0200720c */ /* 0x000fe40003f45270 */
[----:B------:R-:W-:Y:S02]  /*03b0*/  ISETP.GE.U32.AND P0, PT, R0, R11, PT ;  /* 0x0000000b0000720c */ /* 0x000fe40003f06070 */
[----:B------:R-:W-:-:S04]  /*03c0*/  LOP3.LUT R0, R13, R2, RZ, 0x3c, !PT ;  /* 0x000000020d007212 */ /* 0x000fc800078e3cff */
[----:B------:R-:W-:-:S07]  /*03d0*/  ISETP.GE.AND P1, PT, R0, RZ, PT ;  /* 0x000000ff0000720c */ /* 0x000fce0003f26270 */
[----:B------:R-:W-:-:S05]  /*03e0*/  @P0 VIADD R4, R4, 0x1 ;  /* 0x0000000104040836 */ /* 0x000fca0000000000 */
[----:B------:R-:W-:Y:S02]  /*03f0*/  MOV R0, R4 ;  /* 0x0000000400007202 */ /* 0x000fe40000000f00 */
[----:B------:R-:W1:Y:S03]  /*0400*/  LDC.64 R4, c[0x0][0x388] ;  /* 0x0000e200ff047b82 */ /* 0x000e660000000a00 */
[----:B------:R-:W-:Y:S01]  /*0410*/  @!P1 IMAD.MOV R0, RZ, RZ, -R0 ;  /* 0x000000ffff009224 */ /* 0x000fe200078e0a00 */
[----:B------:R-:W-:-:S04]  /*0420*/  @!P2 LOP3.LUT R0, RZ, R2, RZ, 0x33, !PT ;  /* 0x00000002ff00a212 */ /* 0x000fc800078e33ff */
[C---:B------:R-:W-:Y:S01]  /*0430*/  IADD3 R9, PT, PT, -R0.reuse, RZ, RZ ;  /* 0x000000ff00097210 */ /* 0x040fe20007ffe1ff */
[----:B------:R-:W-:-:S04]  /*0440*/  IMAD R3, R0, UR6, R3 ;  /* 0x0000000600037c24 */ /* 0x000fc8000f8e0203 */
[----:B------:R-:W-:-:S04]  /*0450*/  IMAD R2, R2, R9, R13 ;  /* 0x0000000902027224 */ /* 0x000fc800078e020d */
[----:B------:R-:W-:Y:S02]  /*0460*/  IMAD.IADD R9, R2, 0x1, R3 ;  /* 0x0000000102097824 */ /* 0x000fe400078e0203 */
[----:B--2---:R-:W-:-:S04]  /*0470*/  IMAD R3, R8, UR8, RZ ;  /* 0x0000000808037c24 */ /* 0x004fc8000f8e02ff */
[----:B-1----:R-:W-:-:S04]  /*0480*/  IMAD.WIDE R2, R3, 0x4, R4 ;  /* 0x0000000403027825 */ /* 0x002fc800078e0204 */
[----:B0-----:R-:W-:Y:S02]  /*0490*/  IMAD.WIDE R4, R9, 0x4, R6 ;  /* 0x0000000409047825 */ /* 0x001fe400078e0206 */
[----:B---3--:R-:W2:Y:S04]  /*04a0*/  LDG.E R2, desc[UR4][R2.64] ;  /* 0x0000000402027981 */ /* 0x008ea8000c1e1900 */
[----:B------:R-:W2:Y:S02]  /*04b0*/  LDG.E R7, desc[UR4][R4.64] ;  /* 0x0000000404077981 */ /* 0x000ea4000c1e1900 */
[----:B--2---:R-:W-:-:S05]  /*04c0*/  FMUL R7, R2, R7 ;  /* 0x0000000702077220 */ /* 0x004fca0000400000 */
[----:B------:R-:W-:Y:S01]  /*04d0*/  STG.E desc[UR4][R4.64], R7 ;  /* 0x0000000704007986 */ /* 0x000fe2000c101904 */
[----:B------:R-:W-:Y:S05]  /*04e0*/  EXIT ;  /* 0x000000000000794d */ /* 0x000fea0003800000 */
.L_x_0:
[----:B------:R-:W-:-:S00]  /*04f0*/  BRA `(.L_x_0) ;  /* 0xfffffffc00fc7947 */ /* 0x000fc0000383ffff */
[----:B------:R-:W-:-:S00]  /*0500*/  NOP ;  /* 0x0000000000007918 */ /* 0x000fc00000000000 */
[----:B------:R-:W-:-:S00]  /*0510*/  NOP ;  /* 0x0000000000007918 */ /* 0x000fc00000000000 */
[----:B------:R-:W-:-:S00]  /*0520*/  NOP ;  /* 0x0000000000007918 */ /* 0x000fc00000000000 */
[----:B------:R-:W-:-:S00]  /*0530*/  NOP ;  /* 0x0000000000007918 */ /* 0x000fc00000000000 */
[----:B------:R-:W-:-:S00]  /*0540*/  NOP ;  /* 0x0000000000007918 */ /* 0x000fc00000000000 */
[----:B------:R-:W-:-:S00]  /*0550*/  NOP ;  /* 0x0000000000007918 */ /* 0x000fc00000000000 */
[----:B------:R-:W-:-:S00]  /*0560*/  NOP ;  /* 0x0000000000007918 */ /* 0x000fc00000000000 */
[----:B------:R-:W-:-:S00]  /*0570*/  NOP ;  /* 0x0000000000007918 */ /* 0x000fc00000000000 */
.L_x_1:


//--------------------- .nv.shared.reserved.0     --------------------------
	.section	.nv.shared.reserved.0,"aw",@nobits
	.weak		__nv_reservedSMEM_offset_0_alias
	.size		__nv_reservedSMEM_offset_0_alias, 0, 64
	.other		__nv_reservedSMEM_offset_0_alias,@"STO_CUDA_RESERVED_SHARED STV_DEFAULT"
__nv_reservedSMEM_offset_0_alias:
	.zero		0
	.zero		64


//--------------------- .nv.constant0.prodScalarMatrixBatchKernel --------------------------
	.section	.nv.constant0.prodScalarMatrixBatchKernel,"a",@progbits
	.sectionflags	@""
	.align	4
.nv.constant0.prodScalarMatrixBatchKernel:
	.zero		944


//--------------------- SYMBOLS --------------------------

	.type		.nv.reservedSmem.offset0,@object
	.size		.nv.reservedSmem.offset0,0x4
